//
// Generated by NVIDIA NVVM Compiler
//
// Compiler Build ID: CL-36424714
// Cuda compilation tools, release 13.0, V13.0.88
// Based on NVVM 20.0.0
//

.version 9.0
.target sm_100
.address_size 64

	// .globl	add

.visible .entry add(
	.param .u32 add_param_0,
	.param .u64 .ptr .align 1 add_param_1,
	.param .u64 .ptr .align 1 add_param_2
)
{
	.reg .pred 	%p<2>;
	.reg .b32 	%r<6>;
	.reg .b32 	%f<4>;
	.reg .b64 	%rd<8>;

	ld.param.u32 	%r2, [add_param_0];
	ld.param.u64 	%rd1, [add_param_1];
	ld.param.u64 	%rd2, [add_param_2];
	mov.u32 	%r3, %ctaid.x;
	mov.u32 	%r4, %ntid.x;
	mov.u32 	%r5, %tid.x;
	mad.lo.s32 	%r1, %r3, %r4, %r5;
	setp.ge.s32 	%p1, %r1, %r2;
	@%p1 bra 	$L__BB0_2;
	cvta.to.global.u64 	%rd3, %rd2;
	cvta.to.global.u64 	%rd4, %rd1;
	mul.wide.s32 	%rd5, %r1, 4;
	add.s64 	%rd6, %rd3, %rd5;
	ld.global.f32 	%f1, [%rd6];
	add.s64 	%rd7, %rd4, %rd5;
	ld.global.f32 	%f2, [%rd7];
	add.f32 	%f3, %f1, %f2;
	st.global.f32 	[%rd7], %f3;
$L__BB0_2:
	ret;

}


// ===== COMPILED SASS (sm_100) =====

	.target	sm_100

	.elftype	@"ET_EXEC"


//--------------------- .note.nv.tkinfo           --------------------------
	.section	.note.nv.tkinfo,"",@"SHT_NOTE"
	.sectionflags	@"SHF_NOTE_NV_TKINFO"
	.tkinfo
        /*0018*/ 	.word	0x00000002
        /*0030*/ 	.string	""
        /*0030*/ 	.string	"ptxas"
        /*0030*/ 	.string	"Cuda compilation tools, release 13.0, V13.0.88"
        /*0030*/ 	.string	"Build cuda_13.0.r13.0/compiler.36424714_0"
        /*0030*/ 	.string	"-arch sm_100 -m 64 "



//--------------------- .note.nv.cuinfo           --------------------------
	.section	.note.nv.cuinfo,"",@"SHT_NOTE"
	.sectionflags	@"SHF_NOTE_NV_CUINFO"
        /*0018*/ 	.short	0x0002
        /*001a*/ 	.short	0x0064
        /*001c*/ 	.short	0x0082
	.zero		2


//--------------------- .nv.info                  --------------------------
	.section	.nv.info,"",@"SHT_CUDA_INFO"
	.align	4


	//----- nvinfo : EIATTR_REGCOUNT
	.align		4
        /*0000*/ 	.byte	0x04, 0x2f
        /*0002*/ 	.short	(.L_1 - .L_0)
	.align		4
.L_0:
        /*0004*/ 	.word	index@(add)
        /*0008*/ 	.word	0x0000000a


	//----- nvinfo : EIATTR_FRAME_SIZE
	.align		4
.L_1:
        /*000c*/ 	.byte	0x04, 0x11
        /*000e*/ 	.short	(.L_3 - .L_2)
	.align		4
.L_2:
        /*0010*/ 	.word	index@(add)
        /*0014*/ 	.word	0x00000000


	//----- nvinfo : EIATTR_MIN_STACK_SIZE
	.align		4
.L_3:
        /*0018*/ 	.byte	0x04, 0x12
        /*001a*/ 	.short	(.L_5 - .L_4)
	.align		4
.L_4:
        /*001c*/ 	.word	index@(add)
        /*0020*/ 	.word	0x00000000
.L_5:


//--------------------- .nv.compat                --------------------------
	.section	.nv.compat,"",@"SHT_CUDA_COMPAT_INFO"
	.align	4
        /*0000*/ 	.byte	0x02, 0x09, 0x00, 0x00, 0x02, 0x02, 0x01, 0x00, 0x02, 0x05, 0x05, 0x00, 0x03, 0x07, 0x01, 0x01
        /*0010*/ 	.byte	0x02, 0x03, 0x00, 0x00, 0x02, 0x06, 0x01, 0x00, 0x04, 0x0b, 0x08, 0x00, 0x09, 0x00, 0x00, 0x00
        /*0020*/ 	.byte	0x00, 0x00, 0x00, 0x00


//--------------------- .nv.info.add              --------------------------
	.section	.nv.info.add,"",@"SHT_CUDA_INFO"
	.sectionflags	@""
	.align	4


	//----- nvinfo : EIATTR_CUDA_API_VERSION
	.align		4
        /*0000*/ 	.byte	0x04, 0x37
        /*0002*/ 	.short	(.L_7 - .L_6)
.L_6:
        /*0004*/ 	.word	0x00000082


	//----- nvinfo : EIATTR_KPARAM_INFO
	.align		4
.L_7:
        /*0008*/ 	.byte	0x04, 0x17
        /*000a*/ 	.short	(.L_9 - .L_8)
.L_8:
        /*000c*/ 	.word	0x00000000
        /*0010*/ 	.short	0x0002
        /*0012*/ 	.short	0x0010
        /*0014*/ 	.byte	0x00, 0xf5, 0x21, 0x00


	//----- nvinfo : EIATTR_KPARAM_INFO
	.align		4
.L_9:
        /*0018*/ 	.byte	0x04, 0x17
        /*001a*/ 	.short	(.L_11 - .L_10)
.L_10:
        /*001c*/ 	.word	0x00000000
        /*0020*/ 	.short	0x0001
        /*0022*/ 	.short	0x0008
        /*0024*/ 	.byte	0x00, 0xf5, 0x21, 0x00


	//----- nvinfo : EIATTR_KPARAM_INFO
	.align		4
.L_11:
        /*0028*/ 	.byte	0x04, 0x17
        /*002a*/ 	.short	(.L_13 - .L_12)
.L_12:
        /*002c*/ 	.word	0x00000000
        /*0030*/ 	.short	0x0000
        /*0032*/ 	.short	0x0000
        /*0034*/ 	.byte	0x00, 0xf0, 0x11, 0x00


	//----- nvinfo : EIATTR_SPARSE_MMA_MASK
	.align		4
.L_13:
        /*0038*/ 	.byte	0x03, 0x50
        /*003a*/ 	.short	0x0000


	//----- nvinfo : EIATTR_MAXREG_COUNT
	.align		4
        /*003c*/ 	.byte	0x03, 0x1b
        /*003e*/ 	.short	0x00ff


	//----- nvinfo : EIATTR_MERCURY_ISA_VERSION
	.align		4
        /*0040*/ 	.byte	0x03, 0x5f
        /*0042*/ 	.short	0x0101


	//----- nvinfo : EIATTR_VRC_CTA_INIT_COUNT
	.align		4
        /*0044*/ 	.byte	0x02, 0x4a
	.zero		1
	.zero		1


	//----- nvinfo : EIATTR_EXIT_INSTR_OFFSETS
	.align		4
        /*0048*/ 	.byte	0x04, 0x1c
        /*004a*/ 	.short	(.L_15 - .L_14)


	//   ....[0]....
.L_14:
        /*004c*/ 	.word	0x00000070


	//   ....[1]....
        /*0050*/ 	.word	0x00000110


	//----- nvinfo : EIATTR_CBANK_PARAM_SIZE
	.align		4
.L_15:
        /*0054*/ 	.byte	0x03, 0x19
        /*0056*/ 	.short	0x0018


	//----- nvinfo : EIATTR_PARAM_CBANK
	.align		4
        /*0058*/ 	.byte	0x04, 0x0a
        /*005a*/ 	.short	(.L_17 - .L_16)
	.align		4
.L_16:
        /*005c*/ 	.word	index@(.nv.constant0.add)
        /*0060*/ 	.short	0x0380
        /*0062*/ 	.short	0x0018


	//----- nvinfo : EIATTR_SW_WAR
	.align		4
.L_17:
        /*0064*/ 	.byte	0x04, 0x36
        /*0066*/ 	.short	(.L_19 - .L_18)
.L_18:
        /*0068*/ 	.word	0x00000008
.L_19:


//--------------------- .nv.callgraph             --------------------------
	.section	.nv.callgraph,"",@"SHT_CUDA_CALLGRAPH"
	.align	4
	.sectionentsize	8
	.align		4
        /*0000*/ 	.word	0x00000000
	.align		4
        /*0004*/ 	.word	0xffffffff
	.align		4
        /*0008*/ 	.word	0x00000000
	.align		4
        /*000c*/ 	.word	0xfffffffe
	.align		4
        /*0010*/ 	.word	0x00000000
	.align		4
        /*0014*/ 	.word	0xfffffffd
	.align		4
        /*0018*/ 	.word	0x00000000
	.align		4
        /*001c*/ 	.word	0xfffffffc


//--------------------- .text.add                 --------------------------
	.section	.text.add,"ax",@progbits
	.align	128
        .global         add
        .type           add,@function
        .size           add,(.L_x_1 - add)
        .other          add,@"STO_CUDA_ENTRY STV_DEFAULT"
add:
.text.add:
[----:B------:R-:W-:Y:S01]  /*0000*/  LDC R1, c[0x0][0x37c] ;  /* 0x0000df00ff017b82 */ /* 0x000fe20000000800 */
[----:B------:R-:W0:Y:S07]  /*0010*/  S2R R0, SR_TID.X ;  /* 0x0000000000007919 */ /* 0x000e2e0000002100 */
[----:B------:R-:W0:Y:S01]  /*0020*/  S2UR UR4, SR_CTAID.X ;  /* 0x00000000000479c3 */ /* 0x000e220000002500 */
[----:B------:R-:W1:Y:S07]  /*0030*/  LDCU UR5, c[0x0][0x380] ;  /* 0x00007000ff0577ac */ /* 0x000e6e0008000800 */
[----:B------:R-:W0:Y:S02]  /*0040*/  LDC R7, c[0x0][0x360] ;  /* 0x0000d800ff077b82 */ /* 0x000e240000000800 */
[----:B0-----:R-:W-:-:S05]  /*0050*/  IMAD R7, R7, UR4, R0 ;  /* 0x0000000407077c24 */ /* 0x001fca000f8e0200 */
[----:B-1----:R-:W-:-:S13]  /*0060*/  ISETP.GE.AND P0, PT, R7, UR5, PT ;  /* 0x0000000507007c0c */ /* 0x002fda000bf06270 */
[----:B------:R-:W-:Y:S05]  /*0070*/  @P0 EXIT ;  /* 0x000000000000094d */ /* 0x000fea0003800000 */
[----:B------:R-:W0:Y:S01]  /*0080*/  LDC.64 R2, c[0x0][0x390] ;  /* 0x0000e400ff027b82 */ /* 0x000e220000000a00 */
[----:B------:R-:W1:Y:S07]  /*0090*/  LDCU.64 UR4, c[0x0][0x358] ;  /* 0x00006b00ff0477ac */ /* 0x000e6e0008000a00 */
[----:B------:R-:W2:Y:S01]  /*00a0*/  LDC.64 R4, c[0x0][0x388] ;  /* 0x0000e200ff047b82 */ /* 0x000ea20000000a00 */
[----:B0-----:R-:W-:-:S06]  /*00b0*/  IMAD.WIDE R2, R7, 0x4, R2 ;  /* 0x0000000407027825 */ /* 0x001fcc00078e0202 */
[----:B-1----:R-:W3:Y:S01]  /*00c0*/  LDG.E R2, desc[UR4][R2.64] ;  /* 0x0000000402027981 */ /* 0x002ee2000c1e1900 */
[----:B--2---:R-:W-:-:S05]  /*00d0*/  IMAD.WIDE R4, R7, 0x4, R4 ;  /* 0x0000000407047825 */ /* 0x004fca00078e0204 */
[----:B------:R-:W3:Y:S02]  /*00e0*/  LDG.E R7, desc[UR4][R4.64] ;  /* 0x0000000404077981 */ /* 0x000ee4000c1e1900 */
[----:B---3--:R-:W-:-:S05]  /*00f0*/  FADD R7, R2, R7 ;  /* 0x0000000702077221 */ /* 0x008fca0000000000 */
[----:B------:R-:W-:Y:S01]  /*0100*/  STG.E desc[UR4][R4.64], R7 ;  /* 0x0000000704007986 */ /* 0x000fe2000c101904 */
[----:B------:R-:W-:Y:S05]  /*0110*/  EXIT ;  /* 0x000000000000794d */ /* 0x000fea0003800000 */
.L_x_0:
[----:B------:R-:W-:-:S00]  /*0120*/  BRA `(.L_x_0) ;  /* 0xfffffffc00fc7947 */ /* 0x000fc0000383ffff */
[----:B------:R-:W-:-:S00]  /*0130*/  NOP ;  /* 0x0000000000007918 */ /* 0x000fc00000000000 */
        /* <DEDUP_REMOVED lines=12> */
.L_x_1:


//--------------------- .nv.shared.reserved.0     --------------------------
	.section	.nv.shared.reserved.0,"aw",@nobits
	.weak		__nv_reservedSMEM_offset_0_alias
	.size		__nv_reservedSMEM_offset_0_alias, 0, 64
	.other		__nv_reservedSMEM_offset_0_alias,@"STO_CUDA_RESERVED_SHARED STV_DEFAULT"
__nv_reservedSMEM_offset_0_alias:
	.zero		0
	.zero		64


//--------------------- .nv.constant0.add         --------------------------
	.section	.nv.constant0.add,"a",@progbits
	.sectionflags	@""
	.align	4
.nv.constant0.add:
	.zero		920


//--------------------- SYMBOLS --------------------------

	.type		.nv.reservedSmem.offset0,@object
	.size		.nv.reservedSmem.offset0,0x4
